//
// Generated by NVIDIA NVVM Compiler
//
// Compiler Build ID: CL-36424714
// Cuda compilation tools, release 13.0, V13.0.88
// Based on NVVM 20.0.0
//

.version 9.0
.target sm_100
.address_size 64

	// .globl	_Z9print_tidv
.extern .func  (.param .b32 func_retval0) vprintf
(
	.param .b64 vprintf_param_0,
	.param .b64 vprintf_param_1
)
;
.global .align 1 .b8 $str[41] = {98, 108, 111, 99, 107, 32, 105, 110, 100, 101, 120, 61, 37, 100, 44, 32, 116, 104, 114, 101, 97, 100, 32, 105, 110, 100, 101, 120, 61, 37, 100, 44, 32, 116, 105, 100, 61, 37, 100, 10};

.visible .entry _Z9print_tidv()
{
	.local .align 8 .b8 	__local_depot0[16];
	.reg .b64 	%SP;
	.reg .b64 	%SPL;
	.reg .b32 	%r<7>;
	.reg .b64 	%rd<5>;

	mov.u64 	%SPL, __local_depot0;
	cvta.local.u64 	%SP, %SPL;
	add.u64 	%rd1, %SP, 0;
	add.u64 	%rd2, %SPL, 0;
	mov.u32 	%r1, %ntid.x;
	mov.u32 	%r2, %ctaid.x;
	mov.u32 	%r3, %tid.x;
	mad.lo.s32 	%r4, %r1, %r2, %r3;
	st.local.v2.u32 	[%rd2], {%r2, %r3};
	st.local.u32 	[%rd2+8], %r4;
	mov.u64 	%rd3, $str;
	cvta.global.u64 	%rd4, %rd3;
	{ // callseq 0, 0
	.param .b64 param0;
	st.param.b64 	[param0], %rd4;
	.param .b64 param1;
	st.param.b64 	[param1], %rd1;
	.param .b32 retval0;
	call.uni (retval0), 
	vprintf, 
	(
	param0, 
	param1
	);
	ld.param.b32 	%r5, [retval0];
	} // callseq 0
	ret;

}


// ===== COMPILED SASS (sm_100) =====

	.target	sm_100

	.elftype	@"ET_EXEC"


//--------------------- .note.nv.tkinfo           --------------------------
	.section	.note.nv.tkinfo,"",@"SHT_NOTE"
	.sectionflags	@"SHF_NOTE_NV_TKINFO"
	.tkinfo
        /*0018*/ 	.word	0x00000002
        /*0030*/ 	.string	""
        /*0030*/ 	.string	"ptxas"
        /*0030*/ 	.string	"Cuda compilation tools, release 13.0, V13.0.88"
        /*0030*/ 	.string	"Build cuda_13.0.r13.0/compiler.36424714_0"
        /*0030*/ 	.string	"-arch sm_100 -m 64 "



//--------------------- .note.nv.cuinfo           --------------------------
	.section	.note.nv.cuinfo,"",@"SHT_NOTE"
	.sectionflags	@"SHF_NOTE_NV_CUINFO"
        /*0018*/ 	.short	0x0002
        /*001a*/ 	.short	0x0064
        /*001c*/ 	.short	0x0082
	.zero		2


//--------------------- .nv.info                  --------------------------
	.section	.nv.info,"",@"SHT_CUDA_INFO"
	.align	4


	//----- nvinfo : EIATTR_REGCOUNT
	.align		4
        /*0000*/ 	.byte	0x04, 0x2f
        /*0002*/ 	.short	(.L_2 - .L_1)
	.align		4
.L_1:
        /*0004*/ 	.word	index@(_Z9print_tidv)
        /*0008*/ 	.word	0x00000018


	//----- nvinfo : EIATTR_FRAME_SIZE
	.align		4
.L_2:
        /*000c*/ 	.byte	0x04, 0x11
        /*000e*/ 	.short	(.L_4 - .L_3)
	.align		4
.L_3:
        /*0010*/ 	.word	index@(_Z9print_tidv)
        /*0014*/ 	.word	0x00000010


	//----- nvinfo : EIATTR_MIN_STACK_SIZE
	.align		4
.L_4:
        /*0018*/ 	.byte	0x04, 0x12
        /*001a*/ 	.short	(.L_6 - .L_5)
	.align		4
.L_5:
        /*001c*/ 	.word	index@(_Z9print_tidv)
        /*0020*/ 	.word	0x00000010
.L_6:


//--------------------- .nv.compat                --------------------------
	.section	.nv.compat,"",@"SHT_CUDA_COMPAT_INFO"
	.align	4
        /*0000*/ 	.byte	0x02, 0x09, 0x00, 0x00, 0x02, 0x02, 0x01, 0x00, 0x02, 0x05, 0x05, 0x00, 0x03, 0x07, 0x01, 0x01
        /*0010*/ 	.byte	0x02, 0x03, 0x00, 0x00, 0x02, 0x06, 0x01, 0x00, 0x04, 0x0b, 0x08, 0x00, 0x09, 0x00, 0x00, 0x00
        /*0020*/ 	.byte	0x00, 0x00, 0x00, 0x00


//--------------------- .nv.info._Z9print_tidv    --------------------------
	.section	.nv.info._Z9print_tidv,"",@"SHT_CUDA_INFO"
	.sectionflags	@""
	.align	4


	//----- nvinfo : EIATTR_CUDA_API_VERSION
	.align		4
        /*0000*/ 	.byte	0x04, 0x37
        /*0002*/ 	.short	(.L_8 - .L_7)
.L_7:
        /*0004*/ 	.word	0x00000082


	//----- nvinfo : EIATTR_SPARSE_MMA_MASK
	.align		4
.L_8:
        /*0008*/ 	.byte	0x03, 0x50
        /*000a*/ 	.short	0x0000


	//----- nvinfo : EIATTR_MAXREG_COUNT
	.align		4
        /*000c*/ 	.byte	0x03, 0x1b
        /*000e*/ 	.short	0x00ff


	//----- nvinfo : EIATTR_EXTERNS
	.align		4
        /*0010*/ 	.byte	0x04, 0x0f
        /*0012*/ 	.short	(.L_10 - .L_9)


	//   ....[0]....
	.align		4
.L_9:
        /*0014*/ 	.word	index@(vprintf)


	//----- nvinfo : EIATTR_MERCURY_ISA_VERSION
	.align		4
.L_10:
        /*0018*/ 	.byte	0x03, 0x5f
        /*001a*/ 	.short	0x0101


	//----- nvinfo : EIATTR_VRC_CTA_INIT_COUNT
	.align		4
        /*001c*/ 	.byte	0x02, 0x4a
	.zero		1
	.zero		1


	//----- nvinfo : EIATTR_SYSCALL_OFFSETS
	.align		4
        /*0020*/ 	.byte	0x04, 0x46
        /*0022*/ 	.short	(.L_12 - .L_11)


	//   ....[0]....
.L_11:
        /*0024*/ 	.word	0x00000120


	//----- nvinfo : EIATTR_EXIT_INSTR_OFFSETS
	.align		4
.L_12:
        /*0028*/ 	.byte	0x04, 0x1c
        /*002a*/ 	.short	(.L_14 - .L_13)


	//   ....[0]....
.L_13:
        /*002c*/ 	.word	0x00000130


	//----- nvinfo : EIATTR_SW_WAR
	.align		4
.L_14:
        /*0030*/ 	.byte	0x04, 0x36
        /*0032*/ 	.short	(.L_16 - .L_15)
.L_15:
        /*0034*/ 	.word	0x00000008
.L_16:


//--------------------- .nv.callgraph             --------------------------
	.section	.nv.callgraph,"",@"SHT_CUDA_CALLGRAPH"
	.align	4
	.sectionentsize	8
	.align		4
        /*0000*/ 	.word	0x00000000
	.align		4
        /*0004*/ 	.word	0xffffffff
	.align		4
        /*0008*/ 	.word	index@(_Z9print_tidv)
	.align		4
        /*000c*/ 	.word	index@(vprintf)
	.align		4
        /*0010*/ 	.word	0x00000000
	.align		4
        /*0014*/ 	.word	0xfffffffe
	.align		4
        /*0018*/ 	.word	0x00000000
	.align		4
        /*001c*/ 	.word	0xfffffffd
	.align		4
        /*0020*/ 	.word	0x00000000
	.align		4
        /*0024*/ 	.word	0xfffffffc


//--------------------- .nv.constant4             --------------------------
	.section	.nv.constant4,"a",@progbits
	.align	8
	.align		8
.nv.constant4:
        /*0000*/ 	.dword	vprintf
	.align		8
        /*0008*/ 	.dword	$str


//--------------------- .text._Z9print_tidv       --------------------------
	.section	.text._Z9print_tidv,"ax",@progbits
	.align	128
        .global         _Z9print_tidv
        .type           _Z9print_tidv,@function
        .size           _Z9print_tidv,(.L_x_2 - _Z9print_tidv)
        .other          _Z9print_tidv,@"STO_CUDA_ENTRY STV_DEFAULT"
_Z9print_tidv:
.text._Z9print_tidv:
[----:B------:R-:W0:Y:S01]  /*0000*/  LDC R1, c[0x0][0x37c] ;  /* 0x0000df00ff017b82 */ /* 0x000e220000000800 */
[----:B------:R-:W1:Y:S01]  /*0010*/  S2R R8, SR_CTAID.X ;  /* 0x0000000000087919 */ /* 0x000e620000002500 */
[----:B------:R-:W2:Y:S01]  /*0020*/  LDCU UR5, c[0x0][0x2fc] ;  /* 0x00005f80ff0577ac */ /* 0x000ea20008000800 */
[----:B------:R-:W-:Y:S01]  /*0030*/  MOV R2, 0x0 ;  /* 0x0000000000027802 */ /* 0x000fe20000000f00 */
[----:B0-----:R-:W-:Y:S01]  /*0040*/  VIADD R1, R1, 0xfffffff0 ;  /* 0xfffffff001017836 */ /* 0x001fe20000000000 */
[----:B------:R-:W1:Y:S01]  /*0050*/  S2R R9, SR_TID.X ;  /* 0x0000000000097919 */ /* 0x000e620000002100 */
[----:B------:R-:W1:Y:S03]  /*0060*/  LDCU UR6, c[0x0][0x360] ;  /* 0x00006c00ff0677ac */ /* 0x000e660008000800 */
[----:B------:R-:W0:Y:S01]  /*0070*/  LDC.64 R2, c[0x4][R2] ;  /* 0x0100000002027b82 */ /* 0x000e220000000a00 */
[----:B------:R-:W3:Y:S02]  /*0080*/  LDCU UR4, c[0x0][0x2f8] ;  /* 0x00005f00ff0477ac */ /* 0x000ee40008000800 */
[----:B---3--:R-:W-:-:S05]  /*0090*/  IADD3 R6, P0, PT, R1, UR4, RZ ;  /* 0x0000000401067c10 */ /* 0x008fca000ff1e0ff */
[----:B--2---:R-:W-:Y:S02]  /*00a0*/  IMAD.X R7, RZ, RZ, UR5, P0 ;  /* 0x00000005ff077e24 */ /* 0x004fe400080e06ff */
[----:B-1----:R-:W-:Y:S01]  /*00b0*/  IMAD R0, R8, UR6, R9 ;  /* 0x0000000608007c24 */ /* 0x002fe2000f8e0209 */
[----:B------:R1:W-:Y:S01]  /*00c0*/  STL.64 [R1], R8 ;  /* 0x0000000801007387 */ /* 0x0003e20000100a00 */
[----:B------:R-:W2:Y:S03]  /*00d0*/  LDCU.64 UR6, c[0x4][0x8] ;  /* 0x01000100ff0677ac */ /* 0x000ea60008000a00 */
[----:B------:R1:W-:Y:S01]  /*00e0*/  STL [R1+0x8], R0 ;  /* 0x0000080001007387 */ /* 0x0003e20000100800 */
[----:B--2---:R-:W-:Y:S01]  /*00f0*/  IMAD.U32 R4, RZ, RZ, UR6 ;  /* 0x00000006ff047e24 */ /* 0x004fe2000f8e00ff */
[----:B01----:R-:W-:-:S07]  /*0100*/  MOV R5, UR7 ;  /* 0x0000000700057c02 */ /* 0x003fce0008000f00 */
[----:B------:R-:W-:-:S07]  /*0110*/  LEPC R20, `(.L_x_0) ;  /* 0x000000001014794e */ /* 0x000fce0000000000 */
[----:B------:R-:W-:Y:S05]  /*0120*/  CALL.ABS.NOINC R2 ;  /* 0x0000000002007343 */ /* 0x000fea0003c00000 */
.L_x_0:
[----:B------:R-:W-:Y:S05]  /*0130*/  EXIT ;  /* 0x000000000000794d */ /* 0x000fea0003800000 */
.L_x_1:
[----:B------:R-:W-:-:S00]  /*0140*/  BRA `(.L_x_1) ;  /* 0xfffffffc00fc7947 */ /* 0x000fc0000383ffff */
[----:B------:R-:W-:-:S00]  /*0150*/  NOP ;  /* 0x0000000000007918 */ /* 0x000fc00000000000 */
        /* <DEDUP_REMOVED lines=10> */
.L_x_2:


//--------------------- .nv.global.init           --------------------------
	.section	.nv.global.init,"aw",@progbits
.nv.global.init:
	.type		$str,@object
	.size		$str,(.L_0 - $str)
$str:
        /*0000*/ 	.byte	0x62, 0x6c, 0x6f, 0x63, 0x6b, 0x20, 0x69, 0x6e, 0x64, 0x65, 0x78, 0x3d, 0x25, 0x64, 0x2c, 0x20
        /*0010*/ 	.byte	0x74, 0x68, 0x72, 0x65, 0x61, 0x64, 0x20, 0x69, 0x6e, 0x64, 0x65, 0x78, 0x3d, 0x25, 0x64, 0x2c
        /*0020*/ 	.byte	0x20, 0x74, 0x69, 0x64, 0x3d, 0x25, 0x64, 0x0a, 0x00
.L_0:


//--------------------- .nv.shared.reserved.0     --------------------------
	.section	.nv.shared.reserved.0,"aw",@nobits
	.weak		__nv_reservedSMEM_offset_0_alias
	.size		__nv_reservedSMEM_offset_0_alias, 0, 64
	.other		__nv_reservedSMEM_offset_0_alias,@"STO_CUDA_RESERVED_SHARED STV_DEFAULT"
__nv_reservedSMEM_offset_0_alias:
	.zero		0
	.zero		64


//--------------------- .nv.constant0._Z9print_tidv --------------------------
	.section	.nv.constant0._Z9print_tidv,"a",@progbits
	.sectionflags	@""
	.align	4
.nv.constant0._Z9print_tidv:
	.zero		896


//--------------------- SYMBOLS --------------------------

	.type		.nv.reservedSmem.offset0,@object
	.size		.nv.reservedSmem.offset0,0x4
	.type		vprintf,@function
